//
// Generated by NVIDIA NVVM Compiler
//
// Compiler Build ID: CL-36424714
// Cuda compilation tools, release 13.0, V13.0.88
// Based on NVVM 20.0.0
//

.version 9.0
.target sm_100
.address_size 64

	// .globl	_Z10vector_addPfS_S_i

.visible .entry _Z10vector_addPfS_S_i(
	.param .u64 .ptr .align 1 _Z10vector_addPfS_S_i_param_0,
	.param .u64 .ptr .align 1 _Z10vector_addPfS_S_i_param_1,
	.param .u64 .ptr .align 1 _Z10vector_addPfS_S_i_param_2,
	.param .u32 _Z10vector_addPfS_S_i_param_3
)
{


	ret;

}
	// .globl	_Z22vector_add_grid_stridePfS_S_i
.visible .entry _Z22vector_add_grid_stridePfS_S_i(
	.param .u64 .ptr .align 1 _Z22vector_add_grid_stridePfS_S_i_param_0,
	.param .u64 .ptr .align 1 _Z22vector_add_grid_stridePfS_S_i_param_1,
	.param .u64 .ptr .align 1 _Z22vector_add_grid_stridePfS_S_i_param_2,
	.param .u32 _Z22vector_add_grid_stridePfS_S_i_param_3
)
{


	ret;

}


// ===== COMPILED SASS (sm_100) =====

	.target	sm_100

	.elftype	@"ET_EXEC"


//--------------------- .note.nv.tkinfo           --------------------------
	.section	.note.nv.tkinfo,"",@"SHT_NOTE"
	.sectionflags	@"SHF_NOTE_NV_TKINFO"
	.tkinfo
        /*0018*/ 	.word	0x00000002
        /*0030*/ 	.string	""
        /*0030*/ 	.string	"ptxas"
        /*0030*/ 	.string	"Cuda compilation tools, release 13.0, V13.0.88"
        /*0030*/ 	.string	"Build cuda_13.0.r13.0/compiler.36424714_0"
        /*0030*/ 	.string	"-arch sm_100 -m 64 "



//--------------------- .note.nv.cuinfo           --------------------------
	.section	.note.nv.cuinfo,"",@"SHT_NOTE"
	.sectionflags	@"SHF_NOTE_NV_CUINFO"
        /*0018*/ 	.short	0x0002
        /*001a*/ 	.short	0x0064
        /*001c*/ 	.short	0x0082
	.zero		2


//--------------------- .nv.info                  --------------------------
	.section	.nv.info,"",@"SHT_CUDA_INFO"
	.align	4


	//----- nvinfo : EIATTR_REGCOUNT
	.align		4
        /*0000*/ 	.byte	0x04, 0x2f
        /*0002*/ 	.short	(.L_1 - .L_0)
	.align		4
.L_0:
        /*0004*/ 	.word	index@(_Z10vector_addPfS_S_i)
        /*0008*/ 	.word	0x00000004


	//----- nvinfo : EIATTR_FRAME_SIZE
	.align		4
.L_1:
        /*000c*/ 	.byte	0x04, 0x11
        /*000e*/ 	.short	(.L_3 - .L_2)
	.align		4
.L_2:
        /*0010*/ 	.word	index@(_Z10vector_addPfS_S_i)
        /*0014*/ 	.word	0x00000000


	//----- nvinfo : EIATTR_REGCOUNT
	.align		4
.L_3:
        /*0018*/ 	.byte	0x04, 0x2f
        /*001a*/ 	.short	(.L_5 - .L_4)
	.align		4
.L_4:
        /*001c*/ 	.word	index@(_Z22vector_add_grid_stridePfS_S_i)
        /*0020*/ 	.word	0x00000004


	//----- nvinfo : EIATTR_FRAME_SIZE
	.align		4
.L_5:
        /*0024*/ 	.byte	0x04, 0x11
        /*0026*/ 	.short	(.L_7 - .L_6)
	.align		4
.L_6:
        /*0028*/ 	.word	index@(_Z22vector_add_grid_stridePfS_S_i)
        /*002c*/ 	.word	0x00000000


	//----- nvinfo : EIATTR_MIN_STACK_SIZE
	.align		4
.L_7:
        /*0030*/ 	.byte	0x04, 0x12
        /*0032*/ 	.short	(.L_9 - .L_8)
	.align		4
.L_8:
        /*0034*/ 	.word	index@(_Z22vector_add_grid_stridePfS_S_i)
        /*0038*/ 	.word	0x00000000


	//----- nvinfo : EIATTR_MIN_STACK_SIZE
	.align		4
.L_9:
        /*003c*/ 	.byte	0x04, 0x12
        /*003e*/ 	.short	(.L_11 - .L_10)
	.align		4
.L_10:
        /*0040*/ 	.word	index@(_Z10vector_addPfS_S_i)
        /*0044*/ 	.word	0x00000000
.L_11:


//--------------------- .nv.compat                --------------------------
	.section	.nv.compat,"",@"SHT_CUDA_COMPAT_INFO"
	.align	4
        /*0000*/ 	.byte	0x02, 0x09, 0x00, 0x00, 0x02, 0x02, 0x01, 0x00, 0x02, 0x05, 0x05, 0x00, 0x03, 0x07, 0x01, 0x01
        /*0010*/ 	.byte	0x02, 0x03, 0x00, 0x00, 0x02, 0x06, 0x01, 0x00, 0x04, 0x0b, 0x08, 0x00, 0x09, 0x00, 0x00, 0x00
        /*0020*/ 	.byte	0x00, 0x00, 0x00, 0x00


//--------------------- .nv.info._Z22vector_add_grid_stridePfS_S_i --------------------------
	.section	.nv.info._Z22vector_add_grid_stridePfS_S_i,"",@"SHT_CUDA_INFO"
	.sectionflags	@""
	.align	4


	//----- nvinfo : EIATTR_CUDA_API_VERSION
	.align		4
        /*0000*/ 	.byte	0x04, 0x37
        /*0002*/ 	.short	(.L_13 - .L_12)
.L_12:
        /*0004*/ 	.word	0x00000082


	//----- nvinfo : EIATTR_KPARAM_INFO
	.align		4
.L_13:
        /*0008*/ 	.byte	0x04, 0x17
        /*000a*/ 	.short	(.L_15 - .L_14)
.L_14:
        /*000c*/ 	.word	0x00000000
        /*0010*/ 	.short	0x0003
        /*0012*/ 	.short	0x0018
        /*0014*/ 	.byte	0x00, 0xf0, 0x11, 0x00


	//----- nvinfo : EIATTR_KPARAM_INFO
	.align		4
.L_15:
        /*0018*/ 	.byte	0x04, 0x17
        /*001a*/ 	.short	(.L_17 - .L_16)
.L_16:
        /*001c*/ 	.word	0x00000000
        /*0020*/ 	.short	0x0002
        /*0022*/ 	.short	0x0010
        /*0024*/ 	.byte	0x00, 0xf5, 0x21, 0x00


	//----- nvinfo : EIATTR_KPARAM_INFO
	.align		4
.L_17:
        /*0028*/ 	.byte	0x04, 0x17
        /*002a*/ 	.short	(.L_19 - .L_18)
.L_18:
        /*002c*/ 	.word	0x00000000
        /*0030*/ 	.short	0x0001
        /*0032*/ 	.short	0x0008
        /*0034*/ 	.byte	0x00, 0xf5, 0x21, 0x00


	//----- nvinfo : EIATTR_KPARAM_INFO
	.align		4
.L_19:
        /*0038*/ 	.byte	0x04, 0x17
        /*003a*/ 	.short	(.L_21 - .L_20)
.L_20:
        /*003c*/ 	.word	0x00000000
        /*0040*/ 	.short	0x0000
        /*0042*/ 	.short	0x0000
        /*0044*/ 	.byte	0x00, 0xf5, 0x21, 0x00


	//----- nvinfo : EIATTR_SPARSE_MMA_MASK
	.align		4
.L_21:
        /*0048*/ 	.byte	0x03, 0x50
        /*004a*/ 	.short	0x0000


	//----- nvinfo : EIATTR_MAXREG_COUNT
	.align		4
        /*004c*/ 	.byte	0x03, 0x1b
        /*004e*/ 	.short	0x00ff


	//----- nvinfo : EIATTR_MERCURY_ISA_VERSION
	.align		4
        /*0050*/ 	.byte	0x03, 0x5f
        /*0052*/ 	.short	0x0101


	//----- nvinfo : EIATTR_VRC_CTA_INIT_COUNT
	.align		4
        /*0054*/ 	.byte	0x02, 0x4a
	.zero		1
	.zero		1


	//----- nvinfo : EIATTR_EXIT_INSTR_OFFSETS
	.align		4
        /*0058*/ 	.byte	0x04, 0x1c
        /*005a*/ 	.short	(.L_23 - .L_22)


	//   ....[0]....
.L_22:
        /*005c*/ 	.word	0x00000010


	//----- nvinfo : EIATTR_CBANK_PARAM_SIZE
	.align		4
.L_23:
        /*0060*/ 	.byte	0x03, 0x19
        /*0062*/ 	.short	0x001c


	//----- nvinfo : EIATTR_PARAM_CBANK
	.align		4
        /*0064*/ 	.byte	0x04, 0x0a
        /*0066*/ 	.short	(.L_25 - .L_24)
	.align		4
.L_24:
        /*0068*/ 	.word	index@(.nv.constant0._Z22vector_add_grid_stridePfS_S_i)
        /*006c*/ 	.short	0x0380
        /*006e*/ 	.short	0x001c


	//----- nvinfo : EIATTR_SW_WAR
	.align		4
.L_25:
        /*0070*/ 	.byte	0x04, 0x36
        /*0072*/ 	.short	(.L_27 - .L_26)
.L_26:
        /*0074*/ 	.word	0x00000008
.L_27:


//--------------------- .nv.info._Z10vector_addPfS_S_i --------------------------
	.section	.nv.info._Z10vector_addPfS_S_i,"",@"SHT_CUDA_INFO"
	.sectionflags	@""
	.align	4


	//----- nvinfo : EIATTR_CUDA_API_VERSION
	.align		4
        /*0000*/ 	.byte	0x04, 0x37
        /*0002*/ 	.short	(.L_29 - .L_28)
.L_28:
        /*0004*/ 	.word	0x00000082


	//----- nvinfo : EIATTR_KPARAM_INFO
	.align		4
.L_29:
        /*0008*/ 	.byte	0x04, 0x17
        /*000a*/ 	.short	(.L_31 - .L_30)
.L_30:
        /*000c*/ 	.word	0x00000000
        /*0010*/ 	.short	0x0003
        /*0012*/ 	.short	0x0018
        /*0014*/ 	.byte	0x00, 0xf0, 0x11, 0x00


	//----- nvinfo : EIATTR_KPARAM_INFO
	.align		4
.L_31:
        /*0018*/ 	.byte	0x04, 0x17
        /*001a*/ 	.short	(.L_33 - .L_32)
.L_32:
        /*001c*/ 	.word	0x00000000
        /*0020*/ 	.short	0x0002
        /*0022*/ 	.short	0x0010
        /*0024*/ 	.byte	0x00, 0xf5, 0x21, 0x00


	//----- nvinfo : EIATTR_KPARAM_INFO
	.align		4
.L_33:
        /*0028*/ 	.byte	0x04, 0x17
        /*002a*/ 	.short	(.L_35 - .L_34)
.L_34:
        /*002c*/ 	.word	0x00000000
        /*0030*/ 	.short	0x0001
        /*0032*/ 	.short	0x0008
        /*0034*/ 	.byte	0x00, 0xf5, 0x21, 0x00


	//----- nvinfo : EIATTR_KPARAM_INFO
	.align		4
.L_35:
        /*0038*/ 	.byte	0x04, 0x17
        /*003a*/ 	.short	(.L_37 - .L_36)
.L_36:
        /*003c*/ 	.word	0x00000000
        /*0040*/ 	.short	0x0000
        /*0042*/ 	.short	0x0000
        /*0044*/ 	.byte	0x00, 0xf5, 0x21, 0x00


	//----- nvinfo : EIATTR_SPARSE_MMA_MASK
	.align		4
.L_37:
        /*0048*/ 	.byte	0x03, 0x50
        /*004a*/ 	.short	0x0000


	//----- nvinfo : EIATTR_MAXREG_COUNT
	.align		4
        /*004c*/ 	.byte	0x03, 0x1b
        /*004e*/ 	.short	0x00ff


	//----- nvinfo : EIATTR_MERCURY_ISA_VERSION
	.align		4
        /*0050*/ 	.byte	0x03, 0x5f
        /*0052*/ 	.short	0x0101


	//----- nvinfo : EIATTR_VRC_CTA_INIT_COUNT
	.align		4
        /*0054*/ 	.byte	0x02, 0x4a
	.zero		1
	.zero		1


	//----- nvinfo : EIATTR_EXIT_INSTR_OFFSETS
	.align		4
        /*0058*/ 	.byte	0x04, 0x1c
        /*005a*/ 	.short	(.L_39 - .L_38)


	//   ....[0]....
.L_38:
        /*005c*/ 	.word	0x00000010


	//----- nvinfo : EIATTR_CBANK_PARAM_SIZE
	.align		4
.L_39:
        /*0060*/ 	.byte	0x03, 0x19
        /*0062*/ 	.short	0x001c


	//----- nvinfo : EIATTR_PARAM_CBANK
	.align		4
        /*0064*/ 	.byte	0x04, 0x0a
        /*0066*/ 	.short	(.L_41 - .L_40)
	.align		4
.L_40:
        /*0068*/ 	.word	index@(.nv.constant0._Z10vector_addPfS_S_i)
        /*006c*/ 	.short	0x0380
        /*006e*/ 	.short	0x001c


	//----- nvinfo : EIATTR_SW_WAR
	.align		4
.L_41:
        /*0070*/ 	.byte	0x04, 0x36
        /*0072*/ 	.short	(.L_43 - .L_42)
.L_42:
        /*0074*/ 	.word	0x00000008
.L_43:


//--------------------- .nv.callgraph             --------------------------
	.section	.nv.callgraph,"",@"SHT_CUDA_CALLGRAPH"
	.align	4
	.sectionentsize	8
	.align		4
        /*0000*/ 	.word	0x00000000
	.align		4
        /*0004*/ 	.word	0xffffffff
	.align		4
        /*0008*/ 	.word	0x00000000
	.align		4
        /*000c*/ 	.word	0xfffffffe
	.align		4
        /*0010*/ 	.word	0x00000000
	.align		4
        /*0014*/ 	.word	0xfffffffd
	.align		4
        /*0018*/ 	.word	0x00000000
	.align		4
        /*001c*/ 	.word	0xfffffffc


//--------------------- .text._Z22vector_add_grid_stridePfS_S_i --------------------------
	.section	.text._Z22vector_add_grid_stridePfS_S_i,"ax",@progbits
	.align	128
        .global         _Z22vector_add_grid_stridePfS_S_i
        .type           _Z22vector_add_grid_stridePfS_S_i,@function
        .size           _Z22vector_add_grid_stridePfS_S_i,(.L_x_2 - _Z22vector_add_grid_stridePfS_S_i)
        .other          _Z22vector_add_grid_stridePfS_S_i,@"STO_CUDA_ENTRY STV_DEFAULT"
_Z22vector_add_grid_stridePfS_S_i:
.text._Z22vector_add_grid_stridePfS_S_i:
[----:B------:R-:W-:Y:S01]  /*0000*/  LDC R1, c[0x0][0x37c] ;  /* 0x0000df00ff017b82 */ /* 0x000fe20000000800 */
[----:B------:R-:W-:Y:S05]  /*0010*/  EXIT ;  /* 0x000000000000794d */ /* 0x000fea0003800000 */
.L_x_0:
[----:B------:R-:W-:-:S00]  /*0020*/  BRA `(.L_x_0) ;  /* 0xfffffffc00fc7947 */ /* 0x000fc0000383ffff */
[----:B------:R-:W-:-:S00]  /*0030*/  NOP ;  /* 0x0000000000007918 */ /* 0x000fc00000000000 */
        /* <DEDUP_REMOVED lines=12> */
.L_x_2:


//--------------------- .text._Z10vector_addPfS_S_i --------------------------
	.section	.text._Z10vector_addPfS_S_i,"ax",@progbits
	.align	128
        .global         _Z10vector_addPfS_S_i
        .type           _Z10vector_addPfS_S_i,@function
        .size           _Z10vector_addPfS_S_i,(.L_x_3 - _Z10vector_addPfS_S_i)
        .other          _Z10vector_addPfS_S_i,@"STO_CUDA_ENTRY STV_DEFAULT"
_Z10vector_addPfS_S_i:
.text._Z10vector_addPfS_S_i:
[----:B------:R-:W-:Y:S01]  /*0000*/  LDC R1, c[0x0][0x37c] ;  /* 0x0000df00ff017b82 */ /* 0x000fe20000000800 */
[----:B------:R-:W-:Y:S05]  /*0010*/  EXIT ;  /* 0x000000000000794d */ /* 0x000fea0003800000 */
.L_x_1:
        /* <DEDUP_REMOVED lines=14> */
.L_x_3:


//--------------------- .nv.shared.reserved.0     --------------------------
	.section	.nv.shared.reserved.0,"aw",@nobits
	.weak		__nv_reservedSMEM_offset_0_alias
	.size		__nv_reservedSMEM_offset_0_alias, 0, 64
	.other		__nv_reservedSMEM_offset_0_alias,@"STO_CUDA_RESERVED_SHARED STV_DEFAULT"
__nv_reservedSMEM_offset_0_alias:
	.zero		0
	.zero		64


//--------------------- .nv.constant0._Z22vector_add_grid_stridePfS_S_i --------------------------
	.section	.nv.constant0._Z22vector_add_grid_stridePfS_S_i,"a",@progbits
	.sectionflags	@""
	.align	4
.nv.constant0._Z22vector_add_grid_stridePfS_S_i:
	.zero		924


//--------------------- .nv.constant0._Z10vector_addPfS_S_i --------------------------
	.section	.nv.constant0._Z10vector_addPfS_S_i,"a",@progbits
	.sectionflags	@""
	.align	4
.nv.constant0._Z10vector_addPfS_S_i:
	.zero		924


//--------------------- SYMBOLS --------------------------

	.type		.nv.reservedSmem.offset0,@object
	.size		.nv.reservedSmem.offset0,0x4
